//
// Generated by NVIDIA NVVM Compiler
//
// Compiler Build ID: CL-36424714
// Cuda compilation tools, release 13.0, V13.0.88
// Based on NVVM 20.0.0
//

.version 9.0
.target sm_100
.address_size 64

	// .globl	_Z4testPi

.visible .entry _Z4testPi(
	.param .u64 .ptr .align 1 _Z4testPi_param_0
)
{
	.reg .b32 	%r<2>;
	.reg .b64 	%rd<3>;

	ld.param.u64 	%rd1, [_Z4testPi_param_0];
	cvta.to.global.u64 	%rd2, %rd1;
	atom.global.min.s32 	%r1, [%rd2+16], 1;
	ret;

}


// ===== COMPILED SASS (sm_100) =====

	.target	sm_100

	.elftype	@"ET_EXEC"


//--------------------- .note.nv.tkinfo           --------------------------
	.section	.note.nv.tkinfo,"",@"SHT_NOTE"
	.sectionflags	@"SHF_NOTE_NV_TKINFO"
	.tkinfo
        /*0018*/ 	.word	0x00000002
        /*0030*/ 	.string	""
        /*0030*/ 	.string	"ptxas"
        /*0030*/ 	.string	"Cuda compilation tools, release 13.0, V13.0.88"
        /*0030*/ 	.string	"Build cuda_13.0.r13.0/compiler.36424714_0"
        /*0030*/ 	.string	"-arch sm_100 -m 64 "



//--------------------- .note.nv.cuinfo           --------------------------
	.section	.note.nv.cuinfo,"",@"SHT_NOTE"
	.sectionflags	@"SHF_NOTE_NV_CUINFO"
        /*0018*/ 	.short	0x0002
        /*001a*/ 	.short	0x0064
        /*001c*/ 	.short	0x0082
	.zero		2


//--------------------- .nv.info                  --------------------------
	.section	.nv.info,"",@"SHT_CUDA_INFO"
	.align	4


	//----- nvinfo : EIATTR_REGCOUNT
	.align		4
        /*0000*/ 	.byte	0x04, 0x2f
        /*0002*/ 	.short	(.L_1 - .L_0)
	.align		4
.L_0:
        /*0004*/ 	.word	index@(_Z4testPi)
        /*0008*/ 	.word	0x00000008


	//----- nvinfo : EIATTR_FRAME_SIZE
	.align		4
.L_1:
        /*000c*/ 	.byte	0x04, 0x11
        /*000e*/ 	.short	(.L_3 - .L_2)
	.align		4
.L_2:
        /*0010*/ 	.word	index@(_Z4testPi)
        /*0014*/ 	.word	0x00000000


	//----- nvinfo : EIATTR_MIN_STACK_SIZE
	.align		4
.L_3:
        /*0018*/ 	.byte	0x04, 0x12
        /*001a*/ 	.short	(.L_5 - .L_4)
	.align		4
.L_4:
        /*001c*/ 	.word	index@(_Z4testPi)
        /*0020*/ 	.word	0x00000000
.L_5:


//--------------------- .nv.compat                --------------------------
	.section	.nv.compat,"",@"SHT_CUDA_COMPAT_INFO"
	.align	4
        /*0000*/ 	.byte	0x02, 0x09, 0x00, 0x00, 0x02, 0x02, 0x01, 0x00, 0x02, 0x05, 0x05, 0x00, 0x03, 0x07, 0x01, 0x01
        /*0010*/ 	.byte	0x02, 0x03, 0x00, 0x00, 0x02, 0x06, 0x01, 0x00, 0x04, 0x0b, 0x08, 0x00, 0x09, 0x00, 0x00, 0x00
        /*0020*/ 	.byte	0x00, 0x00, 0x00, 0x00


//--------------------- .nv.info._Z4testPi        --------------------------
	.section	.nv.info._Z4testPi,"",@"SHT_CUDA_INFO"
	.sectionflags	@""
	.align	4


	//----- nvinfo : EIATTR_CUDA_API_VERSION
	.align		4
        /*0000*/ 	.byte	0x04, 0x37
        /*0002*/ 	.short	(.L_7 - .L_6)
.L_6:
        /*0004*/ 	.word	0x00000082


	//----- nvinfo : EIATTR_KPARAM_INFO
	.align		4
.L_7:
        /*0008*/ 	.byte	0x04, 0x17
        /*000a*/ 	.short	(.L_9 - .L_8)
.L_8:
        /*000c*/ 	.word	0x00000000
        /*0010*/ 	.short	0x0000
        /*0012*/ 	.short	0x0000
        /*0014*/ 	.byte	0x00, 0xf5, 0x21, 0x00


	//----- nvinfo : EIATTR_SPARSE_MMA_MASK
	.align		4
.L_9:
        /*0018*/ 	.byte	0x03, 0x50
        /*001a*/ 	.short	0x0000


	//----- nvinfo : EIATTR_MAXREG_COUNT
	.align		4
        /*001c*/ 	.byte	0x03, 0x1b
        /*001e*/ 	.short	0x00ff


	//----- nvinfo : EIATTR_MERCURY_ISA_VERSION
	.align		4
        /*0020*/ 	.byte	0x03, 0x5f
        /*0022*/ 	.short	0x0101


	//----- nvinfo : EIATTR_INT_WARP_WIDE_INSTR_OFFSETS
	.align		4
        /*0024*/ 	.byte	0x04, 0x31
        /*0026*/ 	.short	(.L_11 - .L_10)


	//   ....[0]....
.L_10:
        /*0028*/ 	.word	0x00000040


	//   ....[1]....
        /*002c*/ 	.word	0x00000060


	//----- nvinfo : EIATTR_VRC_CTA_INIT_COUNT
	.align		4
.L_11:
        /*0030*/ 	.byte	0x02, 0x4a
	.zero		1
	.zero		1


	//----- nvinfo : EIATTR_EXIT_INSTR_OFFSETS
	.align		4
        /*0034*/ 	.byte	0x04, 0x1c
        /*0036*/ 	.short	(.L_13 - .L_12)


	//   ....[0]....
.L_12:
        /*0038*/ 	.word	0x000000f0


	//----- nvinfo : EIATTR_CBANK_PARAM_SIZE
	.align		4
.L_13:
        /*003c*/ 	.byte	0x03, 0x19
        /*003e*/ 	.short	0x0008


	//----- nvinfo : EIATTR_PARAM_CBANK
	.align		4
        /*0040*/ 	.byte	0x04, 0x0a
        /*0042*/ 	.short	(.L_15 - .L_14)
	.align		4
.L_14:
        /*0044*/ 	.word	index@(.nv.constant0._Z4testPi)
        /*0048*/ 	.short	0x0380
        /*004a*/ 	.short	0x0008


	//----- nvinfo : EIATTR_SW_WAR
	.align		4
.L_15:
        /*004c*/ 	.byte	0x04, 0x36
        /*004e*/ 	.short	(.L_17 - .L_16)
.L_16:
        /*0050*/ 	.word	0x00000008
.L_17:


//--------------------- .nv.callgraph             --------------------------
	.section	.nv.callgraph,"",@"SHT_CUDA_CALLGRAPH"
	.align	4
	.sectionentsize	8
	.align		4
        /*0000*/ 	.word	0x00000000
	.align		4
        /*0004*/ 	.word	0xffffffff
	.align		4
        /*0008*/ 	.word	0x00000000
	.align		4
        /*000c*/ 	.word	0xfffffffe
	.align		4
        /*0010*/ 	.word	0x00000000
	.align		4
        /*0014*/ 	.word	0xfffffffd
	.align		4
        /*0018*/ 	.word	0x00000000
	.align		4
        /*001c*/ 	.word	0xfffffffc


//--------------------- .text._Z4testPi           --------------------------
	.section	.text._Z4testPi,"ax",@progbits
	.align	128
        .global         _Z4testPi
        .type           _Z4testPi,@function
        .size           _Z4testPi,(.L_x_1 - _Z4testPi)
        .other          _Z4testPi,@"STO_CUDA_ENTRY STV_DEFAULT"
_Z4testPi:
.text._Z4testPi:
[----:B------:R-:W-:Y:S01]  /*0000*/  LDC R1, c[0x0][0x37c] ;  /* 0x0000df00ff017b82 */ /* 0x000fe20000000800 */
[----:B------:R-:W0:Y:S01]  /*0010*/  S2R R0, SR_LANEID ;  /* 0x0000000000007919 */ /* 0x000e220000000000 */
[----:B------:R-:W1:Y:S01]  /*0020*/  LDCU.64 UR6, c[0x0][0x380] ;  /* 0x00007000ff0677ac */ /* 0x000e620008000a00 */
[----:B------:R-:W-:Y:S01]  /*0030*/  IMAD.MOV.U32 R2, RZ, RZ, 0x1 ;  /* 0x00000001ff027424 */ /* 0x000fe200078e00ff */
[----:B------:R-:W-:Y:S01]  /*0040*/  VOTEU.ANY UR4, UPT, PT ;  /* 0x0000000000047886 */ /* 0x000fe200038e0100 */
[----:B------:R-:W2:Y:S03]  /*0050*/  LDCU.64 UR8, c[0x0][0x358] ;  /* 0x00006b00ff0877ac */ /* 0x000ea60008000a00 */
[----:B------:R-:W-:Y:S01]  /*0060*/  CREDUX.MIN.S32 UR10, R2 ;  /* 0x00000000020a72cc */ /* 0x000fe20000008200 */
[----:B------:R-:W-:Y:S02]  /*0070*/  UFLO.U32 UR4, UR4 ;  /* 0x00000004000472bd */ /* 0x000fe400080e0000 */
[----:B-1----:R-:W-:-:S10]  /*0080*/  UIADD3 UR5, UP0, UPT, UR6, 0x10, URZ ;  /* 0x0000001006057890 */ /* 0x002fd4000ff1e0ff */
[----:B------:R-:W-:Y:S02]  /*0090*/  IMAD.U32 R5, RZ, RZ, UR10 ;  /* 0x0000000aff057e24 */ /* 0x000fe4000f8e00ff */
[----:B------:R-:W-:Y:S01]  /*00a0*/  IMAD.U32 R2, RZ, RZ, UR5 ;  /* 0x00000005ff027e24 */ /* 0x000fe2000f8e00ff */
[----:B0-----:R-:W-:Y:S01]  /*00b0*/  ISETP.EQ.U32.AND P0, PT, R0, UR4, PT ;  /* 0x0000000400007c0c */ /* 0x001fe2000bf02070 */
[----:B------:R-:W-:-:S06]  /*00c0*/  UIADD3.X UR4, UPT, UPT, URZ, UR7, URZ, UP0, !UPT ;  /* 0x00000007ff047290 */ /* 0x000fcc00087fe4ff */
[----:B------:R-:W-:-:S06]  /*00d0*/  MOV R3, UR4 ;  /* 0x0000000400037c02 */ /* 0x000fcc0008000f00 */
[----:B--2---:R-:W-:Y:S01]  /*00e0*/  @P0 REDG.E.MIN.S32.STRONG.GPU desc[UR8][R2.64], R5 ;  /* 0x000000050200098e */ /* 0x004fe2000c92e308 */
[----:B------:R-:W-:Y:S05]  /*00f0*/  EXIT ;  /* 0x000000000000794d */ /* 0x000fea0003800000 */
.L_x_0:
[----:B------:R-:W-:-:S00]  /*0100*/  BRA `(.L_x_0) ;  /* 0xfffffffc00fc7947 */ /* 0x000fc0000383ffff */
[----:B------:R-:W-:-:S00]  /*0110*/  NOP ;  /* 0x0000000000007918 */ /* 0x000fc00000000000 */
        /* <DEDUP_REMOVED lines=14> */
.L_x_1:


//--------------------- .nv.shared.reserved.0     --------------------------
	.section	.nv.shared.reserved.0,"aw",@nobits
	.weak		__nv_reservedSMEM_offset_0_alias
	.size		__nv_reservedSMEM_offset_0_alias, 0, 64
	.other		__nv_reservedSMEM_offset_0_alias,@"STO_CUDA_RESERVED_SHARED STV_DEFAULT"
__nv_reservedSMEM_offset_0_alias:
	.zero		0
	.zero		64


//--------------------- .nv.constant0._Z4testPi   --------------------------
	.section	.nv.constant0._Z4testPi,"a",@progbits
	.sectionflags	@""
	.align	4
.nv.constant0._Z4testPi:
	.zero		904


//--------------------- SYMBOLS --------------------------

	.type		.nv.reservedSmem.offset0,@object
	.size		.nv.reservedSmem.offset0,0x4
